	.headerflags	@"EF_CUDA_TEXMODE_UNIFIED EF_CUDA_64BIT_ADDRESS EF_CUDA_ACCELERATORS EF_CUDA_SM90 EF_CUDA_VIRTUAL_SM(EF_CUDA_SM90)"
	.elftype	@"ET_EXEC"


//--------------------- .nv.info                  --------------------------
	.section	.nv.info,"",@"SHT_CUDA_INFO"
	.align	4


	//----- nvinfo : EIATTR_REGCOUNT
	.align		4
        /*0000*/ 	.byte	0x04, 0x2f
        /*0002*/ 	.short	(.L_3 - .L_2)
	.align		4
.L_2:
        /*0004*/ 	.word	index@(triton_poi_fused__native_batch_norm_legit_no_training_relu_9)
        /*0008*/ 	.word	0x00000011


	//----- nvinfo : EIATTR_MIN_STACK_SIZE
	.align		4
.L_3:
        /*000c*/ 	.byte	0x04, 0x12
        /*000e*/ 	.short	(.L_5 - .L_4)
	.align		4
.L_4:
        /*0010*/ 	.word	index@(triton_poi_fused__native_batch_norm_legit_no_training_relu_9)
        /*0014*/ 	.word	0x00000000


	//----- nvinfo : EIATTR_FRAME_SIZE
	.align		4
.L_5:
        /*0018*/ 	.byte	0x04, 0x11
        /*001a*/ 	.short	(.L_7 - .L_6)
	.align		4
.L_6:
        /*001c*/ 	.word	index@(triton_poi_fused__native_batch_norm_legit_no_training_relu_9)
        /*0020*/ 	.word	0x00000000


	//----- nvinfo : EIATTR_MIN_STACK_SIZE
	.align		4
.L_7:
        /*0024*/ 	.byte	0x04, 0x12
        /*0026*/ 	.short	(.L_9 - .L_8)
	.align		4
.L_8:
        /*0028*/ 	.word	index@(triton_poi_fused__native_batch_norm_legit_no_training_relu_9)
        /*002c*/ 	.word	0x00000000
.L_9:


//--------------------- .nv.info.triton_poi_fused__native_batch_norm_legit_no_training_relu_9 --------------------------
	.section	.nv.info.triton_poi_fused__native_batch_norm_legit_no_training_relu_9,"",@"SHT_CUDA_INFO"
	.sectionflags	@""
	.align	4


	//----- nvinfo : EIATTR_CUDA_API_VERSION
	.align		4
        /*0000*/ 	.byte	0x04, 0x37
        /*0002*/ 	.short	(.L_11 - .L_10)
.L_10:
        /*0004*/ 	.word	0x0000007c


	//----- nvinfo : EIATTR_KPARAM_INFO
	.align		4
.L_11:
        /*0008*/ 	.byte	0x04, 0x17
        /*000a*/ 	.short	(.L_13 - .L_12)
.L_12:
        /*000c*/ 	.word	0x00000000
        /*0010*/ 	.short	0x0006
        /*0012*/ 	.short	0x0030
        /*0014*/ 	.byte	0x00, 0xf0, 0x11, 0x00


	//----- nvinfo : EIATTR_KPARAM_INFO
	.align		4
.L_13:
        /*0018*/ 	.byte	0x04, 0x17
        /*001a*/ 	.short	(.L_15 - .L_14)
.L_14:
        /*001c*/ 	.word	0x00000000
        /*0020*/ 	.short	0x0005
        /*0022*/ 	.short	0x0028
        /*0024*/ 	.byte	0x00, 0xf4, 0x21, 0x00


	//----- nvinfo : EIATTR_KPARAM_INFO
	.align		4
.L_15:
        /*0028*/ 	.byte	0x04, 0x17
        /*002a*/ 	.short	(.L_17 - .L_16)
.L_16:
        /*002c*/ 	.word	0x00000000
        /*0030*/ 	.short	0x0004
        /*0032*/ 	.short	0x0020
        /*0034*/ 	.byte	0x00, 0xf4, 0x21, 0x00


	//----- nvinfo : EIATTR_KPARAM_INFO
	.align		4
.L_17:
        /*0038*/ 	.byte	0x04, 0x17
        /*003a*/ 	.short	(.L_19 - .L_18)
.L_18:
        /*003c*/ 	.word	0x00000000
        /*0040*/ 	.short	0x0003
        /*0042*/ 	.short	0x0018
        /*0044*/ 	.byte	0x00, 0xf4, 0x21, 0x00


	//----- nvinfo : EIATTR_KPARAM_INFO
	.align		4
.L_19:
        /*0048*/ 	.byte	0x04, 0x17
        /*004a*/ 	.short	(.L_21 - .L_20)
.L_20:
        /*004c*/ 	.word	0x00000000
        /*0050*/ 	.short	0x0002
        /*0052*/ 	.short	0x0010
        /*0054*/ 	.byte	0x00, 0xf4, 0x21, 0x00


	//----- nvinfo : EIATTR_KPARAM_INFO
	.align		4
.L_21:
        /*0058*/ 	.byte	0x04, 0x17
        /*005a*/ 	.short	(.L_23 - .L_22)
.L_22:
        /*005c*/ 	.word	0x00000000
        /*0060*/ 	.short	0x0001
        /*0062*/ 	.short	0x0008
        /*0064*/ 	.byte	0x00, 0xf4, 0x21, 0x00


	//----- nvinfo : EIATTR_KPARAM_INFO
	.align		4
.L_23:
        /*0068*/ 	.byte	0x04, 0x17
        /*006a*/ 	.short	(.L_25 - .L_24)
.L_24:
        /*006c*/ 	.word	0x00000000
        /*0070*/ 	.short	0x0000
        /*0072*/ 	.short	0x0000
        /*0074*/ 	.byte	0x00, 0xf4, 0x21, 0x00


	//----- nvinfo : EIATTR_SPARSE_MMA_MASK
	.align		4
.L_25:
        /*0078*/ 	.byte	0x03, 0x50
        /*007a*/ 	.short	0x0000


	//----- nvinfo : EIATTR_MAXREG_COUNT
	.align		4
        /*007c*/ 	.byte	0x03, 0x1b
        /*007e*/ 	.short	0x00ff


	//----- nvinfo : EIATTR_EXIT_INSTR_OFFSETS
	.align		4
        /*0080*/ 	.byte	0x04, 0x1c
        /*0082*/ 	.short	(.L_27 - .L_26)


	//   ....[0]....
.L_26:
        /*0084*/ 	.word	0x00000360


	//----- nvinfo : EIATTR_REQNTID
	.align		4
.L_27:
        /*0088*/ 	.byte	0x04, 0x10
        /*008a*/ 	.short	(.L_29 - .L_28)
.L_28:
        /*008c*/ 	.word	0x00000080
        /*0090*/ 	.word	0x00000001
        /*0094*/ 	.word	0x00000001


	//----- nvinfo : EIATTR_CBANK_PARAM_SIZE
	.align		4
.L_29:
        /*0098*/ 	.byte	0x03, 0x19
        /*009a*/ 	.short	0x0034


	//----- nvinfo : EIATTR_PARAM_CBANK
	.align		4
        /*009c*/ 	.byte	0x04, 0x0a
        /*009e*/ 	.short	(.L_31 - .L_30)
	.align		4
.L_30:
        /*00a0*/ 	.word	index@(.nv.constant0.triton_poi_fused__native_batch_norm_legit_no_training_relu_9)
        /*00a4*/ 	.short	0x0210
        /*00a6*/ 	.short	0x0034


	//----- nvinfo : EIATTR_SW_WAR
	.align		4
.L_31:
        /*00a8*/ 	.byte	0x04, 0x36
        /*00aa*/ 	.short	(.L_33 - .L_32)
.L_32:
        /*00ac*/ 	.word	0x00000008
.L_33:


//--------------------- .nv.callgraph             --------------------------
	.section	.nv.callgraph,"",@"SHT_CUDA_CALLGRAPH"
	.align	4
	.sectionentsize	8
	.align		4
        /*0000*/ 	.word	0x00000000
	.align		4
        /*0004*/ 	.word	0xffffffff
	.align		4
        /*0008*/ 	.word	0x00000000
	.align		4
        /*000c*/ 	.word	0xfffffffe
	.align		4
        /*0010*/ 	.word	0x00000000
	.align		4
        /*0014*/ 	.word	0xfffffffd
	.align		4
        /*0018*/ 	.word	0x00000000
	.align		4
        /*001c*/ 	.word	0xfffffffc


//--------------------- .nv.constant4             --------------------------
	.section	.nv.constant4,"a",@progbits
	.align	8
	.align		8
.nv.constant4:
        /*0000*/ 	.dword	_$_str
	.align		8
        /*0008*/ 	.dword	_$_str_$_2


//--------------------- .text.triton_poi_fused__native_batch_norm_legit_no_training_relu_9 --------------------------
	.section	.text.triton_poi_fused__native_batch_norm_legit_no_training_relu_9,"ax",@progbits
	.align	128
        .global         triton_poi_fused__native_batch_norm_legit_no_training_relu_9
        .type           triton_poi_fused__native_batch_norm_legit_no_training_relu_9,@function
        .size           triton_poi_fused__native_batch_norm_legit_no_training_relu_9,(.L_x_1 - triton_poi_fused__native_batch_norm_legit_no_training_relu_9)
        .other          triton_poi_fused__native_batch_norm_legit_no_training_relu_9,@"STO_CUDA_ENTRY STV_DEFAULT"
triton_poi_fused__native_batch_norm_legit_no_training_relu_9:
.text.triton_poi_fused__native_batch_norm_legit_no_training_relu_9:
[----:B------:R-:W-:Y:S01]  /*0000*/  LDC R1, c[0x0][0x28] ;  /* 0x00000a00ff017b82 */ /* 0x000fe20000000800 */
[----:B------:R-:W1:Y:S07]  /*0010*/  S2R R0, SR_TID.X ;  /* 0x0000000000007919 */ /* 0x000e6e0000002100 */
[----:B------:R-:W2:Y:S01]  /*0020*/  LDC.64 R6, c[0x0][0x220] ;  /* 0x00008800ff067b82 */ /* 0x000ea20000000a00 */
[----:B------:R-:W-:Y:S01]  /*0030*/  ULDC.64 UR4, c[0x0][0x208] ;  /* 0x0000820000047ab9 */ /* 0x000fe20000000a00 */
[----:B------:R-:W3:Y:S06]  /*0040*/  S2R R5, SR_CTAID.X ;  /* 0x0000000000057919 */ /* 0x000eec0000002500 */
[----:B------:R-:W4:Y:S08]  /*0050*/  LDC.64 R8, c[0x0][0x228] ;  /* 0x00008a00ff087b82 */ /* 0x000f300000000a00 */
[----:B------:R-:W5:Y:S01]  /*0060*/  LDC.64 R10, c[0x0][0x230] ;  /* 0x00008c00ff0a7b82 */ /* 0x000f620000000a00 */
[----:B-1----:R-:W-:-:S02]  /*0070*/  SHF.L.U32 R0, R0, 0x1, RZ ;  /* 0x0000000100007819 */ /* 0x002fc400000006ff */
[----:B---3--:R-:W-:Y:S02]  /*0080*/  SHF.R.S32.HI R3, RZ, 0x17, R5 ;  /* 0x00000017ff037819 */ /* 0x008fe40000011405 */
[----:B------:R-:W-:Y:S02]  /*0090*/  LOP3.LUT R0, R0, 0xfe, RZ, 0xc0, !PT ;  /* 0x000000fe00007812 */ /* 0x000fe400078ec0ff */
[----:B------:R-:W-:Y:S02]  /*00a0*/  SGXT R3, R3, 0x1 ;  /* 0x000000010303781a */ /* 0x000fe40000000200 */
[----:B------:R-:W-:Y:S02]  /*00b0*/  LEA R0, R5, R0, 0x8 ;  /* 0x0000000005007211 */ /* 0x000fe400078e40ff */
[----:B------:R-:W1:Y:S02]  /*00c0*/  LDC.64 R4, c[0x0][0x218] ;  /* 0x00008600ff047b82 */ /* 0x000e640000000a00 */
[----:B------:R-:W-:-:S04]  /*00d0*/  LEA.HI R3, R3, R0, RZ, 0x6 ;  /* 0x0000000003037211 */ /* 0x000fc800078f30ff */
[--C-:B------:R-:W-:Y:S02]  /*00e0*/  SHF.R.S32.HI R2, RZ, 0x6, R3.reuse ;  /* 0x00000006ff027819 */ /* 0x100fe40000011403 */
[----:B------:R-:W-:-:S04]  /*00f0*/  SHF.R.S32.HI R3, RZ, 0x1f, R3 ;  /* 0x0000001fff037819 */ /* 0x000fc80000011403 */
[----:B------:R-:W-:-:S04]  /*0100*/  LEA.HI R3, R3, R2, RZ, 0x8 ;  /* 0x0000000203037211 */ /* 0x000fc800078f40ff */
[----:B------:R-:W-:-:S04]  /*0110*/  LOP3.LUT R3, R3, 0xffffff00, RZ, 0xc0, !PT ;  /* 0xffffff0003037812 */ /* 0x000fc800078ec0ff */
[----:B------:R-:W-:Y:S02]  /*0120*/  IADD3 R13, R2, -R3, RZ ;  /* 0x80000003020d7210 */ /* 0x000fe40007ffe0ff */
[----:B------:R-:W3:Y:S03]  /*0130*/  LDC.64 R2, c[0x0][0x210] ;  /* 0x00008400ff027b82 */ /* 0x000ee60000000a00 */
[----:B--2---:R-:W-:-:S06]  /*0140*/  IMAD.WIDE R6, R13, 0x4, R6 ;  /* 0x000000040d067825 */ /* 0x004fcc00078e0206 */
[----:B------:R-:W2:Y:S01]  /*0150*/  LDG.E.EL R6, desc[UR4][R6.64] ;  /* 0x0000000406067981 */ /* 0x000ea2000c2e1900 */
[----:B-1----:R-:W-:-:S05]  /*0160*/  IMAD.WIDE R4, R13, 0x4, R4 ;  /* 0x000000040d047825 */ /* 0x002fca00078e0204 */
[----:B------:R1:W2:Y:S01]  /*0170*/  LDG.E.EL R12, desc[UR4][R4.64] ;  /* 0x00000004040c7981 */ /* 0x0002a2000c2e1900 */
[----:B---3--:R-:W-:Y:S01]  /*0180*/  IMAD.WIDE R2, R0, 0x4, R2 ;  /* 0x0000000400027825 */ /* 0x008fe200078e0202 */
[----:B------:R-:W-:Y:S01]  /*0190*/  HFMA2.MMA R14, -RZ, RZ, 1.625, 0 ;  /* 0x3e800000ff0e7435 */ /* 0x000fe200000001ff */
[----:B-1----:R-:W1:Y:S04]  /*01a0*/  LDC.64 R4, c[0x0][0x238] ;  /* 0x00008e00ff047b82 */ /* 0x002e680000000a00 */
[----:B------:R-:W3:Y:S01]  /*01b0*/  LDG.E.64 R2, desc[UR4][R2.64] ;  /* 0x0000000402027981 */ /* 0x000ee2000c1e1b00 */
[----:B----4-:R-:W-:-:S04]  /*01c0*/  IMAD.WIDE R8, R13, 0x4, R8 ;  /* 0x000000040d087825 */ /* 0x010fc800078e0208 */
[----:B-----5:R-:W-:Y:S02]  /*01d0*/  IMAD.WIDE R10, R13, 0x4, R10 ;  /* 0x000000040d0a7825 */ /* 0x020fe400078e020a */
[----:B------:R-:W4:Y:S04]  /*01e0*/  LDG.E.EL R8, desc[UR4][R8.64] ;  /* 0x0000000408087981 */ /* 0x000f28000c2e1900 */
[----:B------:R-:W4:Y:S01]  /*01f0*/  LDG.E.EL R11, desc[UR4][R10.64] ;  /* 0x000000040a0b7981 */ /* 0x000f22000c2e1900 */
[----:B-1----:R-:W-:-:S04]  /*0200*/  IMAD.WIDE R4, R0, 0x4, R4 ;  /* 0x0000000400047825 */ /* 0x002fc800078e0204 */
[----:B--2---:R-:W-:-:S04]  /*0210*/  FADD R6, R6, 9.9999997473787516356e-06 ;  /* 0x3727c5ac06067421 */ /* 0x004fc80000000000 */
[----:B------:R-:W1:Y:S02]  /*0220*/  MUFU.SQRT R7, R6 ;  /* 0x0000000600077308 */ /* 0x000e640000002000 */
[C---:B-1----:R-:W-:Y:S02]  /*0230*/  FSETP.GT.AND P0, PT, R7.reuse, 8.50705917302346158658e+37, PT ;  /* 0x7e8000000700780b */ /* 0x042fe40003f04000 */
[----:B------:R-:W-:-:S11]  /*0240*/  FSETP.GEU.AND P1, PT, R7, 1.175494350822287508e-38, PT ;  /* 0x008000000700780b */ /* 0x000fd60003f2e000 */
[----:B------:R-:W-:-:S04]  /*0250*/  @P0 FMUL R7, R7, 0.25 ;  /* 0x3e80000007070820 */ /* 0x000fc80000400000 */
[----:B------:R-:W-:-:S06]  /*0260*/  @!P1 FMUL R7, R7, 16777216 ;  /* 0x4b80000007079820 */ /* 0x000fcc0000400000 */
[----:B------:R-:W1:Y:S01]  /*0270*/  MUFU.RCP R7, R7 ;  /* 0x0000000700077308 */ /* 0x000e620000001000 */
[----:B------:R-:W-:Y:S01]  /*0280*/  FSEL R14, R14, 1, P0 ;  /* 0x3f8000000e0e7808 */ /* 0x000fe20000000000 */
[----:B---3--:R-:W-:-:S04]  /*0290*/  FADD R2, R2, -R12 ;  /* 0x8000000c02027221 */ /* 0x008fc80000000000 */
[----:B------:R-:W-:Y:S01]  /*02a0*/  @!P1 FMUL R14, R14, 16777216 ;  /* 0x4b8000000e0e9820 */ /* 0x000fe20000400000 */
[----:B------:R-:W-:-:S03]  /*02b0*/  FADD R3, R3, -R12 ;  /* 0x8000000c03037221 */ /* 0x000fc60000000000 */
[----:B-1----:R-:W-:-:S04]  /*02c0*/  FMUL R14, R7, R14 ;  /* 0x0000000e070e7220 */ /* 0x002fc80000400000 */
[-C--:B------:R-:W-:Y:S01]  /*02d0*/  FMUL R2, R2, R14.reuse ;  /* 0x0000000e02027220 */ /* 0x080fe20000400000 */
[----:B------:R-:W-:-:S03]  /*02e0*/  FMUL R14, R3, R14 ;  /* 0x0000000e030e7220 */ /* 0x000fc60000400000 */
[C-C-:B----4-:R-:W-:Y:S01]  /*02f0*/  FFMA R2, R8.reuse, R2, R11.reuse ;  /* 0x0000000208027223 */ /* 0x150fe2000000000b */
[----:B------:R-:W-:-:S04]  /*0300*/  FFMA R14, R8, R14, R11 ;  /* 0x0000000e080e7223 */ /* 0x000fc8000000000b */
[----:B------:R-:W-:Y:S02]  /*0310*/  FSETP.GEU.AND P0, PT, R2, RZ, PT ;  /* 0x000000ff0200720b */ /* 0x000fe40003f0e000 */
[----:B------:R-:W-:Y:S02]  /*0320*/  FSETP.GEU.AND P1, PT, R14, RZ, PT ;  /* 0x000000ff0e00720b */ /* 0x000fe40003f2e000 */
[----:B------:R-:W-:Y:S02]  /*0330*/  FSEL R2, R2, RZ, P0 ;  /* 0x000000ff02027208 */ /* 0x000fe40000000000 */
[----:B------:R-:W-:-:S05]  /*0340*/  FSEL R3, R14, RZ, P1 ;  /* 0x000000ff0e037208 */ /* 0x000fca0000800000 */
[----:B------:R-:W-:Y:S01]  /*0350*/  STG.E.64 desc[UR4][R4.64], R2 ;  /* 0x0000000204007986 */ /* 0x000fe2000c101b04 */
[----:B------:R-:W-:Y:S05]  /*0360*/  EXIT ;  /* 0x000000000000794d */ /* 0x000fea0003800000 */
.L_x_0:
[----:B------:R-:W-:-:S00]  /*0370*/  BRA `(.L_x_0) ;  /* 0xfffffffc00fc7947 */ /* 0x000fc0000383ffff */
[----:B------:R-:W-:-:S00]  /*0380*/  NOP ;  /* 0x0000000000007918 */ /* 0x000fc00000000000 */
[----:B------:R-:W-:-:S00]  /*0390*/  NOP ;  /* 0x0000000000007918 */ /* 0x000fc00000000000 */
[----:B------:R-:W-:-:S00]  /*03a0*/  NOP ;  /* 0x0000000000007918 */ /* 0x000fc00000000000 */
[----:B------:R-:W-:-:S00]  /*03b0*/  NOP ;  /* 0x0000000000007918 */ /* 0x000fc00000000000 */
[----:B------:R-:W-:-:S00]  /*03c0*/  NOP ;  /* 0x0000000000007918 */ /* 0x000fc00000000000 */
[----:B------:R-:W-:-:S00]  /*03d0*/  NOP ;  /* 0x0000000000007918 */ /* 0x000fc00000000000 */
[----:B------:R-:W-:-:S00]  /*03e0*/  NOP ;  /* 0x0000000000007918 */ /* 0x000fc00000000000 */
[----:B------:R-:W-:-:S00]  /*03f0*/  NOP ;  /* 0x0000000000007918 */ /* 0x000fc00000000000 */
.L_x_1:


//--------------------- .nv.global.init           --------------------------
	.section	.nv.global.init,"aw",@progbits
.nv.global.init:
	.type		_$_str,@object
	.size		_$_str,(_$_str_$_2 - _$_str)
_$_str:
        /*0000*/ 	.byte	0x5f, 0x5f, 0x43, 0x55, 0x44, 0x41, 0x5f, 0x46, 0x54, 0x5a, 0x00
	.type		_$_str_$_2,@object
	.size		_$_str_$_2,(.L_1 - _$_str_$_2)
_$_str_$_2:
        /*000b*/ 	.byte	0x5f, 0x5f, 0x43, 0x55, 0x44, 0x41, 0x5f, 0x50, 0x52, 0x45, 0x43, 0x5f, 0x53, 0x51, 0x52, 0x54
        /*001b*/ 	.byte	0x00
.L_1:


//--------------------- .nv.constant0.triton_poi_fused__native_batch_norm_legit_no_training_relu_9 --------------------------
	.section	.nv.constant0.triton_poi_fused__native_batch_norm_legit_no_training_relu_9,"a",@progbits
	.sectionflags	@""
	.align	4
.nv.constant0.triton_poi_fused__native_batch_norm_legit_no_training_relu_9:
	.zero		580
